	.headerflags	@"EF_CUDA_TEXMODE_UNIFIED EF_CUDA_64BIT_ADDRESS EF_CUDA_ACCELERATORS EF_CUDA_SM90 EF_CUDA_VIRTUAL_SM(EF_CUDA_SM90)"
	.elftype	@"ET_EXEC"


//--------------------- .nv.info                  --------------------------
	.section	.nv.info,"",@"SHT_CUDA_INFO"
	.align	4


	//----- nvinfo : EIATTR_REGCOUNT
	.align		4
        /*0000*/ 	.byte	0x04, 0x2f
        /*0002*/ 	.short	(.L_3 - .L_2)
	.align		4
.L_2:
        /*0004*/ 	.word	index@(triton_poi_fused__native_batch_norm_legit_no_training_cat_relu_6)
        /*0008*/ 	.word	0x00000020


	//----- nvinfo : EIATTR_MIN_STACK_SIZE
	.align		4
.L_3:
        /*000c*/ 	.byte	0x04, 0x12
        /*000e*/ 	.short	(.L_5 - .L_4)
	.align		4
.L_4:
        /*0010*/ 	.word	index@(triton_poi_fused__native_batch_norm_legit_no_training_cat_relu_6)
        /*0014*/ 	.word	0x00000000


	//----- nvinfo : EIATTR_FRAME_SIZE
	.align		4
.L_5:
        /*0018*/ 	.byte	0x04, 0x11
        /*001a*/ 	.short	(.L_7 - .L_6)
	.align		4
.L_6:
        /*001c*/ 	.word	index@(triton_poi_fused__native_batch_norm_legit_no_training_cat_relu_6)
        /*0020*/ 	.word	0x00000000


	//----- nvinfo : EIATTR_MIN_STACK_SIZE
	.align		4
.L_7:
        /*0024*/ 	.byte	0x04, 0x12
        /*0026*/ 	.short	(.L_9 - .L_8)
	.align		4
.L_8:
        /*0028*/ 	.word	index@(triton_poi_fused__native_batch_norm_legit_no_training_cat_relu_6)
        /*002c*/ 	.word	0x00000000
.L_9:


//--------------------- .nv.info.triton_poi_fused__native_batch_norm_legit_no_training_cat_relu_6 --------------------------
	.section	.nv.info.triton_poi_fused__native_batch_norm_legit_no_training_cat_relu_6,"",@"SHT_CUDA_INFO"
	.sectionflags	@""
	.align	4


	//----- nvinfo : EIATTR_CUDA_API_VERSION
	.align		4
        /*0000*/ 	.byte	0x04, 0x37
        /*0002*/ 	.short	(.L_11 - .L_10)
.L_10:
        /*0004*/ 	.word	0x0000007c


	//----- nvinfo : EIATTR_KPARAM_INFO
	.align		4
.L_11:
        /*0008*/ 	.byte	0x04, 0x17
        /*000a*/ 	.short	(.L_13 - .L_12)
.L_12:
        /*000c*/ 	.word	0x00000000
        /*0010*/ 	.short	0x0008
        /*0012*/ 	.short	0x0040
        /*0014*/ 	.byte	0x00, 0xf0, 0x11, 0x00


	//----- nvinfo : EIATTR_KPARAM_INFO
	.align		4
.L_13:
        /*0018*/ 	.byte	0x04, 0x17
        /*001a*/ 	.short	(.L_15 - .L_14)
.L_14:
        /*001c*/ 	.word	0x00000000
        /*0020*/ 	.short	0x0007
        /*0022*/ 	.short	0x0038
        /*0024*/ 	.byte	0x00, 0xf4, 0x21, 0x00


	//----- nvinfo : EIATTR_KPARAM_INFO
	.align		4
.L_15:
        /*0028*/ 	.byte	0x04, 0x17
        /*002a*/ 	.short	(.L_17 - .L_16)
.L_16:
        /*002c*/ 	.word	0x00000000
        /*0030*/ 	.short	0x0006
        /*0032*/ 	.short	0x0030
        /*0034*/ 	.byte	0x00, 0xf4, 0x21, 0x00


	//----- nvinfo : EIATTR_KPARAM_INFO
	.align		4
.L_17:
        /*0038*/ 	.byte	0x04, 0x17
        /*003a*/ 	.short	(.L_19 - .L_18)
.L_18:
        /*003c*/ 	.word	0x00000000
        /*0040*/ 	.short	0x0005
        /*0042*/ 	.short	0x0028
        /*0044*/ 	.byte	0x00, 0xf4, 0x21, 0x00


	//----- nvinfo : EIATTR_KPARAM_INFO
	.align		4
.L_19:
        /*0048*/ 	.byte	0x04, 0x17
        /*004a*/ 	.short	(.L_21 - .L_20)
.L_20:
        /*004c*/ 	.word	0x00000000
        /*0050*/ 	.short	0x0004
        /*0052*/ 	.short	0x0020
        /*0054*/ 	.byte	0x00, 0xf4, 0x21, 0x00


	//----- nvinfo : EIATTR_KPARAM_INFO
	.align		4
.L_21:
        /*0058*/ 	.byte	0x04, 0x17
        /*005a*/ 	.short	(.L_23 - .L_22)
.L_22:
        /*005c*/ 	.word	0x00000000
        /*0060*/ 	.short	0x0003
        /*0062*/ 	.short	0x0018
        /*0064*/ 	.byte	0x00, 0xf4, 0x21, 0x00


	//----- nvinfo : EIATTR_KPARAM_INFO
	.align		4
.L_23:
        /*0068*/ 	.byte	0x04, 0x17
        /*006a*/ 	.short	(.L_25 - .L_24)
.L_24:
        /*006c*/ 	.word	0x00000000
        /*0070*/ 	.short	0x0002
        /*0072*/ 	.short	0x0010
        /*0074*/ 	.byte	0x00, 0xf4, 0x21, 0x00


	//----- nvinfo : EIATTR_KPARAM_INFO
	.align		4
.L_25:
        /*0078*/ 	.byte	0x04, 0x17
        /*007a*/ 	.short	(.L_27 - .L_26)
.L_26:
        /*007c*/ 	.word	0x00000000
        /*0080*/ 	.short	0x0001
        /*0082*/ 	.short	0x0008
        /*0084*/ 	.byte	0x00, 0xf4, 0x21, 0x00


	//----- nvinfo : EIATTR_KPARAM_INFO
	.align		4
.L_27:
        /*0088*/ 	.byte	0x04, 0x17
        /*008a*/ 	.short	(.L_29 - .L_28)
.L_28:
        /*008c*/ 	.word	0x00000000
        /*0090*/ 	.short	0x0000
        /*0092*/ 	.short	0x0000
        /*0094*/ 	.byte	0x00, 0xf4, 0x21, 0x00


	//----- nvinfo : EIATTR_SPARSE_MMA_MASK
	.align		4
.L_29:
        /*0098*/ 	.byte	0x03, 0x50
        /*009a*/ 	.short	0x0000


	//----- nvinfo : EIATTR_MAXREG_COUNT
	.align		4
        /*009c*/ 	.byte	0x03, 0x1b
        /*009e*/ 	.short	0x00ff


	//----- nvinfo : EIATTR_EXIT_INSTR_OFFSETS
	.align		4
        /*00a0*/ 	.byte	0x04, 0x1c
        /*00a2*/ 	.short	(.L_31 - .L_30)


	//   ....[0]....
.L_30:
        /*00a4*/ 	.word	0x00000b40


	//----- nvinfo : EIATTR_REQNTID
	.align		4
.L_31:
        /*00a8*/ 	.byte	0x04, 0x10
        /*00aa*/ 	.short	(.L_33 - .L_32)
.L_32:
        /*00ac*/ 	.word	0x00000080
        /*00b0*/ 	.word	0x00000001
        /*00b4*/ 	.word	0x00000001


	//----- nvinfo : EIATTR_CBANK_PARAM_SIZE
	.align		4
.L_33:
        /*00b8*/ 	.byte	0x03, 0x19
        /*00ba*/ 	.short	0x0044


	//----- nvinfo : EIATTR_PARAM_CBANK
	.align		4
        /*00bc*/ 	.byte	0x04, 0x0a
        /*00be*/ 	.short	(.L_35 - .L_34)
	.align		4
.L_34:
        /*00c0*/ 	.word	index@(.nv.constant0.triton_poi_fused__native_batch_norm_legit_no_training_cat_relu_6)
        /*00c4*/ 	.short	0x0210
        /*00c6*/ 	.short	0x0044


	//----- nvinfo : EIATTR_SW_WAR
	.align		4
.L_35:
        /*00c8*/ 	.byte	0x04, 0x36
        /*00ca*/ 	.short	(.L_37 - .L_36)
.L_36:
        /*00cc*/ 	.word	0x00000008
.L_37:


//--------------------- .nv.callgraph             --------------------------
	.section	.nv.callgraph,"",@"SHT_CUDA_CALLGRAPH"
	.align	4
	.sectionentsize	8
	.align		4
        /*0000*/ 	.word	0x00000000
	.align		4
        /*0004*/ 	.word	0xffffffff
	.align		4
        /*0008*/ 	.word	0x00000000
	.align		4
        /*000c*/ 	.word	0xfffffffe
	.align		4
        /*0010*/ 	.word	0x00000000
	.align		4
        /*0014*/ 	.word	0xfffffffd
	.align		4
        /*0018*/ 	.word	0x00000000
	.align		4
        /*001c*/ 	.word	0xfffffffc


//--------------------- .nv.constant4             --------------------------
	.section	.nv.constant4,"a",@progbits
	.align	8
	.align		8
.nv.constant4:
        /*0000*/ 	.dword	_$_str
	.align		8
        /*0008*/ 	.dword	_$_str_$_2


//--------------------- .text.triton_poi_fused__native_batch_norm_legit_no_training_cat_relu_6 --------------------------
	.section	.text.triton_poi_fused__native_batch_norm_legit_no_training_cat_relu_6,"ax",@progbits
	.align	128
        .global         triton_poi_fused__native_batch_norm_legit_no_training_cat_relu_6
        .type           triton_poi_fused__native_batch_norm_legit_no_training_cat_relu_6,@function
        .size           triton_poi_fused__native_batch_norm_legit_no_training_cat_relu_6,(.L_x_1 - triton_poi_fused__native_batch_norm_legit_no_training_cat_relu_6)
        .other          triton_poi_fused__native_batch_norm_legit_no_training_cat_relu_6,@"STO_CUDA_ENTRY STV_DEFAULT"
triton_poi_fused__native_batch_norm_legit_no_training_cat_relu_6:
.text.triton_poi_fused__native_batch_norm_legit_no_training_cat_relu_6:
[----:B------:R-:W-:Y:S01]  /*0000*/  LDC R1, c[0x0][0x28] ;  /* 0x00000a00ff017b82 */ /* 0x000fe20000000800 */
[----:B------:R-:W1:Y:S07]  /*0010*/  S2R R0, SR_TID.X ;  /* 0x0000000000007919 */ /* 0x000e6e0000002100 */
[----:B------:R-:W2:Y:S01]  /*0020*/  LDC.64 R2, c[0x0][0x228] ;  /* 0x00008a00ff027b82 */ /* 0x000ea20000000a00 */
[----:B------:R-:W-:Y:S01]  /*0030*/  ULDC.64 UR4, c[0x0][0x208] ;  /* 0x0000820000047ab9 */ /* 0x000fe20000000a00 */
[----:B------:R-:W3:Y:S01]  /*0040*/  S2R R21, SR_CTAID.X ;  /* 0x0000000000157919 */ /* 0x000ee20000002500 */
[----:B------:R-:W-:Y:S01]  /*0050*/  IMAD.MOV.U32 R12, RZ, RZ, 0x3e800000 ;  /* 0x3e800000ff0c7424 */ /* 0x000fe200078e00ff */
[----:B------:R-:W-:-:S04]  /*0060*/  ULDC.64 UR6, c[0x0][0x218] ;  /* 0x0000860000067ab9 */ /* 0x000fc80000000a00 */
[----:B------:R-:W4:Y:S08]  /*0070*/  LDC.64 R28, c[0x0][0x238] ;  /* 0x00008e00ff1c7b82 */ /* 0x000f300000000a00 */
[----:B------:R-:W5:Y:S01]  /*0080*/  LDC.64 R16, c[0x0][0x210] ;  /* 0x00008400ff107b82 */ /* 0x000f620000000a00 */
[----:B-1----:R-:W-:Y:S01]  /*0090*/  IMAD.SHL.U32 R0, R0, 0x4, RZ ;  /* 0x0000000400007824 */ /* 0x002fe200078e00ff */
[----:B---3--:R-:W-:-:S04]  /*00a0*/  SHF.R.S32.HI R5, RZ, 0x15, R21 ;  /* 0x00000015ff057819 */ /* 0x008fc80000011415 */
[----:B------:R-:W-:Y:S02]  /*00b0*/  LOP3.LUT R0, R0, 0x1fc, RZ, 0xc0, !PT ;  /* 0x000001fc00007812 */ /* 0x000fe400078ec0ff */
[----:B------:R-:W-:-:S03]  /*00c0*/  SGXT R5, R5, 0x1 ;  /* 0x000000010505781a */ /* 0x000fc60000000200 */
[----:B------:R-:W-:-:S04]  /*00d0*/  IMAD R21, R21, 0x400, R0 ;  /* 0x0000040015157824 */ /* 0x000fc800078e0200 */
[----:B------:R-:W-:Y:S01]  /*00e0*/  VIADD R0, R21, 0x200 ;  /* 0x0000020015007836 */ /* 0x000fe20000000000 */
[----:B------:R-:W-:-:S04]  /*00f0*/  LEA.HI R4, R5, R21, RZ, 0x8 ;  /* 0x0000001505047211 */ /* 0x000fc800078f40ff */
[----:B------:R-:W-:Y:S02]  /*0100*/  SHF.R.S32.HI R27, RZ, 0x8, R4 ;  /* 0x00000008ff1b7819 */ /* 0x000fe40000011404 */
[----:B------:R-:W-:-:S03]  /*0110*/  LEA.HI R5, R5, R0, RZ, 0x8 ;  /* 0x0000000005057211 */ /* 0x000fc600078f40ff */
[----:B------:R-:W-:Y:S01]  /*0120*/  IMAD.HI R7, R27, 0x51eb851f, RZ ;  /* 0x51eb851f1b077827 */ /* 0x000fe200078e02ff */
[----:B------:R-:W-:-:S04]  /*0130*/  SHF.R.S32.HI R5, RZ, 0x8, R5 ;  /* 0x00000008ff057819 */ /* 0x000fc80000011405 */
[----:B------:R-:W-:Y:S01]  /*0140*/  SHF.R.U32.HI R8, RZ, 0x1f, R7 ;  /* 0x0000001fff087819 */ /* 0x000fe20000011607 */
[----:B------:R-:W-:-:S03]  /*0150*/  IMAD.HI R6, R5, 0x51eb851f, RZ ;  /* 0x51eb851f05067827 */ /* 0x000fc600078e02ff */
[----:B------:R-:W-:Y:S02]  /*0160*/  LEA.HI.SX32 R8, R7, R8, 0x1b ;  /* 0x0000000807087211 */ /* 0x000fe400078fdaff */
[----:B------:R-:W-:-:S03]  /*0170*/  SHF.R.U32.HI R7, RZ, 0x1f, R6 ;  /* 0x0000001fff077819 */ /* 0x000fc60000011606 */
[----:B------:R-:W-:Y:S01]  /*0180*/  IMAD R27, R8, -0x64, R27 ;  /* 0xffffff9c081b7824 */ /* 0x000fe200078e021b */
[----:B------:R-:W-:-:S03]  /*0190*/  LEA.HI.SX32 R8, R6, R7, 0x1b ;  /* 0x0000000706087211 */ /* 0x000fc600078fdaff */
[----:B--2---:R-:W-:-:S04]  /*01a0*/  IMAD.WIDE R6, R27, 0x4, R2 ;  /* 0x000000041b067825 */ /* 0x004fc800078e0202 */
[----:B------:R-:W-:Y:S02]  /*01b0*/  IMAD R25, R8, -0x64, R5 ;  /* 0xffffff9c08197824 */ /* 0x000fe400078e0205 */
[----:B------:R1:W2:Y:S02]  /*01c0*/  LDG.E.EL R6, desc[UR4][R6.64] ;  /* 0x0000000406067981 */ /* 0x0002a4000c2e1900 */
[----:B------:R-:W-:-:S06]  /*01d0*/  IMAD.WIDE R2, R25, 0x4, R2 ;  /* 0x0000000419027825 */ /* 0x000fcc00078e0202 */
[----:B------:R-:W3:Y:S01]  /*01e0*/  LDG.E.EL R2, desc[UR4][R2.64] ;  /* 0x0000000402027981 */ /* 0x000ee2000c2e1900 */
[----:B------:R-:W-:Y:S01]  /*01f0*/  IMAD.HI R14, R21, 0x51eb851f, RZ ;  /* 0x51eb851f150e7827 */ /* 0x000fe200078e02ff */
[----:B------:R-:W-:-:S03]  /*0200*/  LOP3.LUT R4, R4, 0xffffff00, RZ, 0xc0, !PT ;  /* 0xffffff0004047812 */ /* 0x000fc600078ec0ff */
[----:B------:R-:W-:Y:S01]  /*0210*/  IMAD.HI R8, R0, 0x51eb851f, RZ ;  /* 0x51eb851f00087827 */ /* 0x000fe200078e02ff */
[----:B------:R-:W-:-:S03]  /*0220*/  SHF.R.U32.HI R9, RZ, 0x1f, R14 ;  /* 0x0000001fff097819 */ /* 0x000fc6000001160e */
[----:B------:R-:W-:Y:S01]  /*0230*/  IMAD.IADD R19, R21, 0x1, -R4 ;  /* 0x0000000115137824 */ /* 0x000fe200078e0a04 */
[----:B------:R-:W-:Y:S02]  /*0240*/  LEA.HI.SX32 R14, R14, R9, 0x13 ;  /* 0x000000090e0e7211 */ /* 0x000fe400078f9aff */
[----:B-1----:R-:W-:Y:S02]  /*0250*/  SHF.R.U32.HI R7, RZ, 0x1f, R8 ;  /* 0x0000001fff077819 */ /* 0x002fe40000011608 */
[----:B------:R-:W-:Y:S01]  /*0260*/  SHF.R.S32.HI R18, RZ, 0x1f, R19 ;  /* 0x0000001fff127819 */ /* 0x000fe20000011413 */
[----:B------:R-:W-:Y:S01]  /*0270*/  IMAD R4, R14, 0xc00, RZ ;  /* 0x00000c000e047824 */ /* 0x000fe200078e02ff */
[----:B------:R-:W-:-:S04]  /*0280*/  LEA.HI.SX32 R11, R8, R7, 0x13 ;  /* 0x00000007080b7211 */ /* 0x000fc800078f9aff */
[----:B------:R-:W-:Y:S01]  /*0290*/  SHF.R.S32.HI R8, RZ, 0x1f, R4 ;  /* 0x0000001fff087819 */ /* 0x000fe20000011404 */
[----:B------:R-:W-:-:S04]  /*02a0*/  IMAD R0, R11, -0x6400, R0 ;  /* 0xffff9c000b007824 */ /* 0x000fc800078e0200 */
[C---:B------:R-:W-:Y:S02]  /*02b0*/  IMAD R15, R11.reuse, 0x5800, R0 ;  /* 0x000058000b0f7824 */ /* 0x040fe400078e0200 */
[----:B------:R-:W-:Y:S02]  /*02c0*/  IMAD R11, R11, 0xc00, RZ ;  /* 0x00000c000b0b7824 */ /* 0x000fe400078e02ff */
[----:B------:R-:W-:-:S03]  /*02d0*/  IMAD.SHL.U32 R0, R25, 0x100, RZ ;  /* 0x0000010019007824 */ /* 0x000fc600078e00ff */
[----:B------:R-:W-:Y:S01]  /*02e0*/  SHF.R.S32.HI R13, RZ, 0x1f, R11 ;  /* 0x0000001fff0d7819 */ /* 0x000fe2000001140b */
[----:B------:R-:W-:-:S04]  /*02f0*/  IMAD R22, R14, -0x6400, R21 ;  /* 0xffff9c000e167824 */ /* 0x000fc800078e0215 */
[----:B------:R-:W-:Y:S02]  /*0300*/  IMAD R14, R14, 0x5800, R22 ;  /* 0x000058000e0e7824 */ /* 0x000fe400078e0216 */
[----:B--2---:R-:W-:Y:S01]  /*0310*/  FADD R10, R6, 9.9999997473787516356e-06 ;  /* 0x3727c5ac060a7421 */ /* 0x004fe20000000000 */
[----:B------:R-:W-:-:S05]  /*0320*/  IMAD.SHL.U32 R6, R27, 0x100, RZ ;  /* 0x000001001b067824 */ /* 0x000fca00078e00ff */
[----:B------:R-:W1:Y:S01]  /*0330*/  MUFU.SQRT R10, R10 ;  /* 0x0000000a000a7308 */ /* 0x000e620000002000 */
[-C--:B------:R-:W-:Y:S01]  /*0340*/  IADD3 R4, P4, P5, R6, R19.reuse, R4 ;  /* 0x0000001306047210 */ /* 0x080fe20007d9e004 */
[----:B---3--:R-:W-:Y:S01]  /*0350*/  FADD R5, R2, 9.9999997473787516356e-06 ;  /* 0x3727c5ac02057421 */ /* 0x008fe20000000000 */
[----:B------:R-:W-:Y:S01]  /*0360*/  SHF.R.S32.HI R7, RZ, 0x1f, R6 ;  /* 0x0000001fff077819 */ /* 0x000fe20000011406 */
[----:B------:R-:W2:Y:S03]  /*0370*/  LDC.64 R2, c[0x0][0x220] ;  /* 0x00008800ff027b82 */ /* 0x000ea60000000a00 */
[----:B------:R-:W-:Y:S01]  /*0380*/  IADD3.X R7, R7, R18, R8, P4, P5 ;  /* 0x0000001207077210 */ /* 0x000fe200027ea408 */
[----:B------:R-:W3:Y:S01]  /*0390*/  MUFU.SQRT R5, R5 ;  /* 0x0000000500057308 */ /* 0x000ee20000002000 */
[----:B------:R-:W-:Y:S02]  /*03a0*/  IADD3 R19, P4, P5, R0, R19, R11 ;  /* 0x0000001300137210 */ /* 0x000fe40007d9e00b */
[----:B------:R-:W-:Y:S01]  /*03b0*/  SHF.R.S32.HI R11, RZ, 0x1f, R0 ;  /* 0x0000001fff0b7819 */ /* 0x000fe20000011400 */
[----:B------:R-:W4:Y:S01]  /*03c0*/  LDC.64 R8, c[0x0][0x230] ;  /* 0x00008c00ff087b82 */ /* 0x000f220000000a00 */
[----:B-1----:R-:W-:-:S02]  /*03d0*/  FSETP.GT.AND P2, PT, R10, 8.50705917302346158658e+37, PT ;  /* 0x7e8000000a00780b */ /* 0x002fc40003f44000 */
[----:B------:R-:W-:Y:S02]  /*03e0*/  FSETP.GEU.AND P0, PT, R10, 1.175494350822287508e-38, PT ;  /* 0x008000000a00780b */ /* 0x000fe40003f0e000 */
[----:B------:R-:W-:Y:S02]  /*03f0*/  FSEL R6, R12, 1, P2 ;  /* 0x3f8000000c067808 */ /* 0x000fe40001000000 */
[----:B------:R-:W-:Y:S02]  /*0400*/  IADD3.X R18, R11, R18, R13, P4, P5 ;  /* 0x000000120b127210 */ /* 0x000fe400027ea40d */
[C---:B---3--:R-:W-:Y:S02]  /*0410*/  FSETP.GT.AND P3, PT, R5.reuse, 8.50705917302346158658e+37, PT ;  /* 0x7e8000000500780b */ /* 0x048fe40003f64000 */
[----:B------:R-:W-:-:S03]  /*0420*/  FSETP.GEU.AND P1, PT, R5, 1.175494350822287508e-38, PT ;  /* 0x008000000500780b */ /* 0x000fc60003f2e000 */
[----:B------:R-:W-:Y:S02]  /*0430*/  @P2 FMUL R10, R10, 0.25 ;  /* 0x3e8000000a0a2820 */ /* 0x000fe40000400000 */
[----:B------:R-:W-:Y:S02]  /*0440*/  @!P0 FMUL R6, R6, 16777216 ;  /* 0x4b80000006068820 */ /* 0x000fe40000400000 */
[----:B------:R-:W-:-:S04]  /*0450*/  @!P0 FMUL R10, R10, 16777216 ;  /* 0x4b8000000a0a8820 */ /* 0x000fc80000400000 */
[----:B------:R-:W-:Y:S01]  /*0460*/  @P3 FMUL R5, R5, 0.25 ;  /* 0x3e80000005053820 */ /* 0x000fe20000400000 */
[----:B------:R1:W3:Y:S03]  /*0470*/  MUFU.RCP R23, R10 ;  /* 0x0000000a00177308 */ /* 0x0002e60000001000 */
[----:B------:R-:W-:-:S06]  /*0480*/  @!P1 FMUL R5, R5, 16777216 ;  /* 0x4b80000005059820 */ /* 0x000fcc0000400000 */
[----:B------:R-:W4:Y:S01]  /*0490*/  MUFU.RCP R5, R5 ;  /* 0x0000000500057308 */ /* 0x000f220000001000 */
[----:B-1----:R-:W-:Y:S02]  /*04a0*/  FSEL R10, R12, 1, P3 ;  /* 0x3f8000000c0a7808 */ /* 0x002fe40001800000 */
[----:B------:R-:W-:-:S03]  /*04b0*/  LEA R12, P2, R4, UR6, 0x2 ;  /* 0x00000006040c7c11 */ /* 0x000fc6000f8410ff */
[----:B------:R-:W-:Y:S01]  /*04c0*/  @!P1 FMUL R10, R10, 16777216 ;  /* 0x4b8000000a0a9820 */ /* 0x000fe20000400000 */
[----:B------:R-:W-:Y:S01]  /*04d0*/  LEA.HI.X R13, R4, UR7, R7, 0x2, P2 ;  /* 0x00000007040d7c11 */ /* 0x000fe200090f1407 */
[----:B---3--:R-:W-:Y:S01]  /*04e0*/  FMUL R23, R23, R6 ;  /* 0x0000000617177220 */ /* 0x008fe20000400000 */
[C-C-:B--2---:R-:W-:Y:S01]  /*04f0*/  IMAD.WIDE R6, R27.reuse, 0x4, R2.reuse ;  /* 0x000000041b067825 */ /* 0x144fe200078e0202 */
[C---:B------:R-:W-:Y:S02]  /*0500*/  ISETP.GT.AND P0, PT, R27.reuse, 0x57, PT ;  /* 0x000000571b00780c */ /* 0x040fe40003f04270 */
[----:B------:R-:W-:Y:S01]  /*0510*/  ISETP.GE.AND P3, PT, R27, 0x58, PT ;  /* 0x000000581b00780c */ /* 0x000fe20003f66270 */
[----:B------:R-:W-:Y:S01]  /*0520*/  IMAD.WIDE R2, R25, 0x4, R2 ;  /* 0x0000000419027825 */ /* 0x000fe200078e0202 */
[----:B------:R1:W2:Y:S03]  /*0530*/  LDG.E.EL R24, desc[UR4][R6.64] ;  /* 0x0000000406187981 */ /* 0x0002a6000c2e1900 */
[----:B0---4-:R-:W-:Y:S01]  /*0540*/  FMUL R0, R5, R10 ;  /* 0x0000000a05007220 */ /* 0x011fe20000400000 */
[--C-:B------:R-:W-:Y:S01]  /*0550*/  IMAD.WIDE R10, R27, 0x4, R8.reuse ;  /* 0x000000041b0a7825 */ /* 0x100fe200078e0208 */
[----:B------:R-:W3:Y:S03]  /*0560*/  LDG.E.EL R2, desc[UR4][R2.64] ;  /* 0x0000000402027981 */ /* 0x000ee6000c2e1900 */
[----:B------:R-:W-:-:S04]  /*0570*/  IMAD.WIDE R8, R25, 0x4, R8 ;  /* 0x0000000419087825 */ /* 0x000fc800078e0208 */
[----:B------:R-:W-:Y:S01]  /*0580*/  IMAD.WIDE R26, R27, 0x4, R28 ;  /* 0x000000041b1a7825 */ /* 0x000fe200078e021c */
[----:B------:R0:W4:Y:S01]  /*0590*/  LDG.E.EL R20, desc[UR4][R8.64] ;  /* 0x0000000408147981 */ /* 0x000122000c2e1900 */
[----:B------:R-:W-:Y:S02]  /*05a0*/  CS2R R4, SRZ ;  /* 0x0000000000047805 */ /* 0x000fe4000001ff00 */
[----:B-1----:R-:W-:Y:S01]  /*05b0*/  CS2R R6, SRZ ;  /* 0x0000000000067805 */ /* 0x002fe2000001ff00 */
[----:B------:R1:W2:Y:S04]  /*05c0*/  LDG.E.EL R3, desc[UR4][R10.64] ;  /* 0x000000040a037981 */ /* 0x0002a8000c2e1900 */
[----:B------:R5:W2:Y:S01]  /*05d0*/  LDG.E.EL R22, desc[UR4][R26.64] ;  /* 0x000000041a167981 */ /* 0x000aa2000c2e1900 */
[----:B0-----:R-:W-:-:S03]  /*05e0*/  CS2R R8, SRZ ;  /* 0x0000000000087805 */ /* 0x001fc6000001ff00 */
[----:B------:R0:W2:Y:S01]  /*05f0*/  @P0 LDG.E.128 R4, desc[UR4][R12.64+-0x16000] ;  /* 0xfea000040c040981 */ /* 0x0000a2000c1e1d00 */
[----:B-1----:R-:W-:Y:S01]  /*0600*/  CS2R R10, SRZ ;  /* 0x00000000000a7805 */ /* 0x002fe2000001ff00 */
[----:B-----5:R-:W-:-:S05]  /*0610*/  IMAD.WIDE R26, R14, 0x4, R16 ;  /* 0x000000040e1a7825 */ /* 0x020fca00078e0210 */
[----:B------:R1:W5:Y:S01]  /*0620*/  @!P3 LDG.E.128 R8, desc[UR4][R26.64] ;  /* 0x000000041a08b981 */ /* 0x000362000c1e1d00 */
[----:B------:R-:W-:Y:S01]  /*0630*/  ISETP.GE.AND P2, PT, R25, 0x58, PT ;  /* 0x000000581900780c */ /* 0x000fe20003f46270 */
[----:B------:R-:W-:Y:S01]  /*0640*/  IMAD.WIDE R16, R15, 0x4, R16 ;  /* 0x000000040f107825 */ /* 0x000fe200078e0210 */
[----:B------:R-:W-:Y:S02]  /*0650*/  ISETP.GT.AND P1, PT, R25, 0x57, PT ;  /* 0x000000571900780c */ /* 0x000fe40003f24270 */
[----:B0-----:R-:W-:Y:S02]  /*0660*/  CS2R R12, SRZ ;  /* 0x00000000000c7805 */ /* 0x001fe4000001ff00 */
[----:B------:R-:W-:Y:S02]  /*0670*/  CS2R R14, SRZ ;  /* 0x00000000000e7805 */ /* 0x000fe4000001ff00 */
[----:B-1----:R-:W-:-:S05]  /*0680*/  LEA R26, P4, R19, UR6, 0x2 ;  /* 0x00000006131a7c11 */ /* 0x002fca000f8810ff */
[----:B------:R0:W3:Y:S01]  /*0690*/  @!P2 LDG.E.128 R12, desc[UR4][R16.64] ;  /* 0x00000004100ca981 */ /* 0x0000e2000c1e1d00 */
[----:B------:R-:W-:Y:S02]  /*06a0*/  LEA.HI.X R27, R19, UR7, R18, 0x2, P4 ;  /* 0x00000007131b7c11 */ /* 0x000fe4000a0f1412 */
[----:B------:R-:W-:Y:S02]  /*06b0*/  CS2R R18, SRZ ;  /* 0x0000000000127805 */ /* 0x000fe4000001ff00 */
[----:B0-----:R-:W-:-:S06]  /*06c0*/  CS2R R16, SRZ ;  /* 0x0000000000107805 */ /* 0x001fcc000001ff00 */
[----:B------:R0:W3:Y:S01]  /*06d0*/  @P1 LDG.E.128 R16, desc[UR4][R26.64+-0x16000] ;  /* 0xfea000041a101981 */ /* 0x0000e2000c1e1d00 */
[----:B------:R-:W-:-:S05]  /*06e0*/  IMAD.WIDE R28, R25, 0x4, R28 ;  /* 0x00000004191c7825 */ /* 0x000fca00078e021c */
[----:B------:R1:W4:Y:S01]  /*06f0*/  LDG.E.EL R25, desc[UR4][R28.64] ;  /* 0x000000041c197981 */ /* 0x000322000c2e1900 */
[----:B--2---:R-:W-:Y:S02]  /*0700*/  SEL R4, R4, RZ, P0 ;  /* 0x000000ff04047207 */ /* 0x004fe40000000000 */
[----:B0-----:R-:W-:Y:S02]  /*0710*/  SEL R26, R7, RZ, P0 ;  /* 0x000000ff071a7207 */ /* 0x001fe40000000000 */
[----:B-----5:R-:W-:-:S04]  /*0720*/  SEL R8, R8, RZ, !P3 ;  /* 0x000000ff08087207 */ /* 0x020fc80005800000 */
[----:B------:R-:W-:Y:S02]  /*0730*/  SEL R4, R8, R4, !P3 ;  /* 0x0000000408047207 */ /* 0x000fe40005800000 */
[----:B------:R-:W-:Y:S02]  /*0740*/  SEL R8, R5, RZ, P0 ;  /* 0x000000ff05087207 */ /* 0x000fe40000000000 */
[----:B------:R-:W-:Y:S02]  /*0750*/  SEL R5, R9, RZ, !P3 ;  /* 0x000000ff09057207 */ /* 0x000fe40005800000 */
[----:B------:R-:W-:Y:S02]  /*0760*/  SEL R6, R6, RZ, P0 ;  /* 0x000000ff06067207 */ /* 0x000fe40000000000 */
[----:B------:R-:W-:Y:S02]  /*0770*/  SEL R7, R11, RZ, !P3 ;  /* 0x000000ff0b077207 */ /* 0x000fe40005800000 */
[----:B------:R-:W-:-:S02]  /*0780*/  SEL R9, R10, RZ, !P3 ;  /* 0x000000ff0a097207 */ /* 0x000fc40005800000 */
[----:B------:R-:W-:Y:S02]  /*0790*/  SEL R5, R5, R8, !P3 ;  /* 0x0000000805057207 */ /* 0x000fe40005800000 */
[----:B------:R-:W-:Y:S02]  /*07a0*/  SEL R7, R7, R26, !P3 ;  /* 0x0000001a07077207 */ /* 0x000fe40005800000 */
[----:B------:R-:W-:Y:S01]  /*07b0*/  SEL R6, R9, R6, !P3 ;  /* 0x0000000609067207 */ /* 0x000fe20005800000 */
[C---:B------:R-:W-:Y:S01]  /*07c0*/  FADD R10, -R24.reuse, R5 ;  /* 0x00000005180a7221 */ /* 0x040fe20000000100 */
[C---:B------:R-:W-:Y:S01]  /*07d0*/  FADD R8, -R24.reuse, R4 ;  /* 0x0000000418087221 */ /* 0x040fe20000000100 */
[C---:B-1----:R-:W-:Y:S02]  /*07e0*/  FADD R28, -R24.reuse, R7 ;  /* 0x00000007181c7221 */ /* 0x042fe40000000100 */
[----:B------:R-:W-:Y:S01]  /*07f0*/  FADD R26, -R24, R6 ;  /* 0x00000006181a7221 */ /* 0x000fe20000000100 */
[----:B------:R-:W-:-:S02]  /*0800*/  FMUL R24, R23, R10 ;  /* 0x0000000a17187220 */ /* 0x000fc40000400000 */
[----:B------:R-:W0:Y:S01]  /*0810*/  LDC.64 R10, c[0x0][0x240] ;  /* 0x00009000ff0a7b82 */ /* 0x000e220000000a00 */
[C---:B------:R-:W-:Y:S01]  /*0820*/  FMUL R29, R23.reuse, R28 ;  /* 0x0000001c171d7220 */ /* 0x040fe20000400000 */
[C---:B------:R-:W-:Y:S01]  /*0830*/  FMUL R27, R23.reuse, R26 ;  /* 0x0000001a171b7220 */ /* 0x040fe20000400000 */
[----:B------:R-:W-:Y:S01]  /*0840*/  FMUL R23, R23, R8 ;  /* 0x0000000817177220 */ /* 0x000fe20000400000 */
[----:B---3--:R-:W-:Y:S02]  /*0850*/  SEL R12, R12, RZ, !P2 ;  /* 0x000000ff0c0c7207 */ /* 0x008fe40005000000 */
[----:B------:R-:W-:Y:S02]  /*0860*/  SEL R13, R13, RZ, !P2 ;  /* 0x000000ff0d0d7207 */ /* 0x000fe40005000000 */
[----:B------:R-:W1:Y:S01]  /*0870*/  LDC.64 R8, c[0x0][0x248] ;  /* 0x00009200ff087b82 */ /* 0x000e620000000a00 */
[----:B------:R-:W-:Y:S02]  /*0880*/  SEL R14, R14, RZ, !P2 ;  /* 0x000000ff0e0e7207 */ /* 0x000fe40005000000 */
[----:B------:R-:W-:-:S02]  /*0890*/  @P2 SEL R12, R16, RZ, P1 ;  /* 0x000000ff100c2207 */ /* 0x000fc40000800000 */
[----:B------:R-:W-:Y:S02]  /*08a0*/  @P2 SEL R13, R17, RZ, P1 ;  /* 0x000000ff110d2207 */ /* 0x000fe40000800000 */
[----:B------:R-:W-:Y:S02]  /*08b0*/  SEL R15, R15, RZ, !P2 ;  /* 0x000000ff0f0f7207 */ /* 0x000fe40005000000 */
[----:B------:R-:W-:Y:S02]  /*08c0*/  @P2 SEL R14, R18, RZ, P1 ;  /* 0x000000ff120e2207 */ /* 0x000fe40000800000 */
[----:B------:R-:W-:Y:S01]  /*08d0*/  @P2 SEL R15, R19, RZ, P1 ;  /* 0x000000ff130f2207 */ /* 0x000fe20000800000 */
[C-C-:B------:R-:W-:Y:S01]  /*08e0*/  FFMA R24, R3.reuse, R24, R22.reuse ;  /* 0x0000001803187223 */ /* 0x140fe20000000016 */
[C-C-:B------:R-:W-:Y:S01]  /*08f0*/  FFMA R23, R3.reuse, R23, R22.reuse ;  /* 0x0000001703177223 */ /* 0x140fe20000000016 */
[C-C-:B------:R-:W-:Y:S01]  /*0900*/  FFMA R27, R3.reuse, R27, R22.reuse ;  /* 0x0000001b031b7223 */ /* 0x140fe20000000016 */
[----:B------:R-:W-:Y:S01]  /*0910*/  FFMA R29, R3, R29, R22 ;  /* 0x0000001d031d7223 */ /* 0x000fe20000000016 */
[C---:B------:R-:W-:Y:S01]  /*0920*/  FADD R17, -R2.reuse, R13 ;  /* 0x0000000d02117221 */ /* 0x040fe20000000100 */
[C---:B------:R-:W-:Y:S01]  /*0930*/  FADD R3, -R2.reuse, R12 ;  /* 0x0000000c02037221 */ /* 0x040fe20000000100 */
[C---:B------:R-:W-:Y:S01]  /*0940*/  FADD R19, -R2.reuse, R14 ;  /* 0x0000000e02137221 */ /* 0x040fe20000000100 */
[----:B------:R-:W-:Y:S01]  /*0950*/  FADD R2, -R2, R15 ;  /* 0x0000000f02027221 */ /* 0x000fe20000000100 */
[C---:B------:R-:W-:Y:S01]  /*0960*/  FMUL R17, R0.reuse, R17 ;  /* 0x0000001100117220 */ /* 0x040fe20000400000 */
[C---:B------:R-:W-:Y:S01]  /*0970*/  FMUL R16, R0.reuse, R3 ;  /* 0x0000000300107220 */ /* 0x040fe20000400000 */
[C---:B------:R-:W-:Y:S01]  /*0980*/  FMUL R18, R0.reuse, R19 ;  /* 0x0000001300127220 */ /* 0x040fe20000400000 */
[----:B------:R-:W-:Y:S01]  /*0990*/  FMUL R2, R0, R2 ;  /* 0x0000000200027220 */ /* 0x000fe20000400000 */
[C-C-:B----4-:R-:W-:Y:S01]  /*09a0*/  FFMA R0, R20.reuse, R17, R25.reuse ;  /* 0x0000001114007223 */ /* 0x150fe20000000019 */
[C-C-:B------:R-:W-:Y:S01]  /*09b0*/  FFMA R16, R20.reuse, R16, R25.reuse ;  /* 0x0000001014107223 */ /* 0x140fe20000000019 */
[C-C-:B------:R-:W-:Y:S01]  /*09c0*/  FFMA R18, R20.reuse, R18, R25.reuse ;  /* 0x0000001214127223 */ /* 0x140fe20000000019 */
[----:B------:R-:W-:Y:S01]  /*09d0*/  FFMA R19, R20, R2, R25 ;  /* 0x0000000214137223 */ /* 0x000fe20000000019 */
[----:B------:R-:W-:Y:S01]  /*09e0*/  FSETP.GEU.AND P6, PT, R29, RZ, PT ;  /* 0x000000ff1d00720b */ /* 0x000fe20003fce000 */
[----:B0-----:R-:W-:Y:S01]  /*09f0*/  IMAD.WIDE R2, R21, 0x4, R10 ;  /* 0x0000000415027825 */ /* 0x001fe200078e020a */
[----:B------:R-:W-:-:S02]  /*0a00*/  FSETP.GEU.AND P0, PT, R27, RZ, PT ;  /* 0x000000ff1b00720b */ /* 0x000fc40003f0e000 */
[----:B------:R-:W-:Y:S02]  /*0a10*/  SEL R11, R29, RZ, P6 ;  /* 0x000000ff1d0b7207 */ /* 0x000fe40003000000 */
[----:B------:R-:W-:Y:S02]  /*0a20*/  FSETP.GEU.AND P1, PT, R24, RZ, PT ;  /* 0x000000ff1800720b */ /* 0x000fe40003f2e000 */
[----:B------:R-:W-:Y:S02]  /*0a30*/  FSETP.GEU.AND P2, PT, R23, RZ, PT ;  /* 0x000000ff1700720b */ /* 0x000fe40003f4e000 */
[----:B------:R-:W-:Y:S02]  /*0a40*/  FSETP.GEU.AND P3, PT, R19, RZ, PT ;  /* 0x000000ff1300720b */ /* 0x000fe40003f6e000 */
[----:B------:R-:W-:Y:S02]  /*0a50*/  FSETP.GEU.AND P4, PT, R18, RZ, PT ;  /* 0x000000ff1200720b */ /* 0x000fe40003f8e000 */
[----:B------:R-:W-:-:S02]  /*0a60*/  FSETP.GEU.AND P5, PT, R0, RZ, PT ;  /* 0x000000ff0000720b */ /* 0x000fc40003fae000 */
[----:B------:R-:W-:Y:S01]  /*0a70*/  FSETP.GEU.AND P6, PT, R16, RZ, PT ;  /* 0x000000ff1000720b */ /* 0x000fe20003fce000 */
[----:B-1----:R-:W-:Y:S01]  /*0a80*/  IMAD.WIDE R20, R21, 0x4, R8 ;  /* 0x0000000415147825 */ /* 0x002fe200078e0208 */
[----:B------:R-:W-:Y:S02]  /*0a90*/  SEL R10, R27, RZ, P0 ;  /* 0x000000ff1b0a7207 */ /* 0x000fe40000000000 */
[----:B------:R-:W-:Y:S02]  /*0aa0*/  SEL R9, R24, RZ, P1 ;  /* 0x000000ff18097207 */ /* 0x000fe40000800000 */
[----:B------:R-:W-:Y:S02]  /*0ab0*/  SEL R8, R23, RZ, P2 ;  /* 0x000000ff17087207 */ /* 0x000fe40001000000 */
[----:B------:R-:W-:Y:S02]  /*0ac0*/  SEL R19, R19, RZ, P3 ;  /* 0x000000ff13137207 */ /* 0x000fe40001800000 */
[----:B------:R-:W-:-:S02]  /*0ad0*/  SEL R18, R18, RZ, P4 ;  /* 0x000000ff12127207 */ /* 0x000fc40002000000 */
[----:B------:R-:W-:Y:S02]  /*0ae0*/  SEL R17, R0, RZ, P5 ;  /* 0x000000ff00117207 */ /* 0x000fe40002800000 */
[----:B------:R-:W-:Y:S01]  /*0af0*/  SEL R16, R16, RZ, P6 ;  /* 0x000000ff10107207 */ /* 0x000fe20003000000 */
[----:B------:R-:W-:Y:S04]  /*0b00*/  STG.E.128 desc[UR4][R2.64], R4 ;  /* 0x0000000402007986 */ /* 0x000fe8000c101d04 */
[----:B------:R-:W-:Y:S04]  /*0b10*/  STG.E.128 desc[UR4][R2.64+0x800], R12 ;  /* 0x0008000c02007986 */ /* 0x000fe8000c101d04 */
[----:B------:R-:W-:Y:S04]  /*0b20*/  STG.E.128 desc[UR4][R20.64], R8 ;  /* 0x0000000814007986 */ /* 0x000fe8000c101d04 */
[----:B------:R-:W-:Y:S01]  /*0b30*/  STG.E.128 desc[UR4][R20.64+0x800], R16 ;  /* 0x0008001014007986 */ /* 0x000fe2000c101d04 */
[----:B------:R-:W-:Y:S05]  /*0b40*/  EXIT ;  /* 0x000000000000794d */ /* 0x000fea0003800000 */
.L_x_0:
[----:B------:R-:W-:-:S00]  /*0b50*/  BRA `(.L_x_0) ;  /* 0xfffffffc00fc7947 */ /* 0x000fc0000383ffff */
[----:B------:R-:W-:-:S00]  /*0b60*/  NOP ;  /* 0x0000000000007918 */ /* 0x000fc00000000000 */
        /* <DEDUP_REMOVED lines=9> */
.L_x_1:


//--------------------- .nv.global.init           --------------------------
	.section	.nv.global.init,"aw",@progbits
.nv.global.init:
	.type		_$_str,@object
	.size		_$_str,(_$_str_$_2 - _$_str)
_$_str:
        /*0000*/ 	.byte	0x5f, 0x5f, 0x43, 0x55, 0x44, 0x41, 0x5f, 0x46, 0x54, 0x5a, 0x00
	.type		_$_str_$_2,@object
	.size		_$_str_$_2,(.L_1 - _$_str_$_2)
_$_str_$_2:
        /*000b*/ 	.byte	0x5f, 0x5f, 0x43, 0x55, 0x44, 0x41, 0x5f, 0x50, 0x52, 0x45, 0x43, 0x5f, 0x53, 0x51, 0x52, 0x54
        /*001b*/ 	.byte	0x00
.L_1:


//--------------------- .nv.constant0.triton_poi_fused__native_batch_norm_legit_no_training_cat_relu_6 --------------------------
	.section	.nv.constant0.triton_poi_fused__native_batch_norm_legit_no_training_cat_relu_6,"a",@progbits
	.sectionflags	@""
	.align	4
.nv.constant0.triton_poi_fused__native_batch_norm_legit_no_training_cat_relu_6:
	.zero		596
